//
// Generated by NVIDIA NVVM Compiler
//
// Compiler Build ID: CL-36424714
// Cuda compilation tools, release 13.0, V13.0.88
// Based on NVVM 20.0.0
//

.version 9.0
.target sm_100
.address_size 64

	// .globl	_Z6reducePfS_j
.extern .shared .align 16 .b8 sdata[];

.visible .entry _Z6reducePfS_j(
	.param .u64 .ptr .align 1 _Z6reducePfS_j_param_0,
	.param .u64 .ptr .align 1 _Z6reducePfS_j_param_1,
	.param .u32 _Z6reducePfS_j_param_2
)
{
	.reg .pred 	%p<8>;
	.reg .b32 	%r<17>;
	.reg .b32 	%f<31>;
	.reg .b64 	%rd<11>;

	ld.param.u64 	%rd3, [_Z6reducePfS_j_param_0];
	ld.param.u64 	%rd2, [_Z6reducePfS_j_param_1];
	ld.param.u32 	%r9, [_Z6reducePfS_j_param_2];
	cvta.to.global.u64 	%rd1, %rd3;
	mov.u32 	%r1, %tid.x;
	mov.u32 	%r2, %ctaid.x;
	mov.u32 	%r16, %ntid.x;
	mul.lo.s32 	%r10, %r16, %r2;
	shl.b32 	%r11, %r10, 1;
	add.s32 	%r4, %r11, %r1;
	setp.ge.u32 	%p1, %r4, %r9;
	mov.f32 	%f30, 0f00000000;
	@%p1 bra 	$L__BB0_2;
	mul.wide.u32 	%rd4, %r4, 4;
	add.s64 	%rd5, %rd1, %rd4;
	ld.global.f32 	%f30, [%rd5];
$L__BB0_2:
	add.s32 	%r5, %r4, %r16;
	setp.ge.u32 	%p2, %r5, %r9;
	@%p2 bra 	$L__BB0_4;
	mul.wide.u32 	%rd6, %r5, 4;
	add.s64 	%rd7, %rd1, %rd6;
	ld.global.f32 	%f6, [%rd7];
	add.f32 	%f30, %f30, %f6;
$L__BB0_4:
	shl.b32 	%r12, %r1, 2;
	mov.u32 	%r13, sdata;
	add.s32 	%r6, %r13, %r12;
	st.shared.f32 	[%r6], %f30;
	bar.sync 	0;
	setp.lt.u32 	%p3, %r16, 66;
	@%p3 bra 	$L__BB0_8;
$L__BB0_5:
	shr.u32 	%r8, %r16, 1;
	setp.ge.u32 	%p4, %r1, %r8;
	@%p4 bra 	$L__BB0_7;
	shl.b32 	%r14, %r8, 2;
	add.s32 	%r15, %r6, %r14;
	ld.shared.f32 	%f7, [%r15];
	ld.shared.f32 	%f8, [%r6];
	add.f32 	%f9, %f7, %f8;
	st.shared.f32 	[%r6], %f9;
$L__BB0_7:
	bar.sync 	0;
	setp.gt.u32 	%p5, %r16, 131;
	mov.u32 	%r16, %r8;
	@%p5 bra 	$L__BB0_5;
$L__BB0_8:
	setp.gt.u32 	%p6, %r1, 31;
	@%p6 bra 	$L__BB0_11;
	ld.volatile.shared.f32 	%f10, [%r6+128];
	ld.volatile.shared.f32 	%f11, [%r6];
	add.f32 	%f12, %f10, %f11;
	st.volatile.shared.f32 	[%r6], %f12;
	ld.volatile.shared.f32 	%f13, [%r6+64];
	ld.volatile.shared.f32 	%f14, [%r6];
	add.f32 	%f15, %f13, %f14;
	st.volatile.shared.f32 	[%r6], %f15;
	ld.volatile.shared.f32 	%f16, [%r6+32];
	ld.volatile.shared.f32 	%f17, [%r6];
	add.f32 	%f18, %f16, %f17;
	st.volatile.shared.f32 	[%r6], %f18;
	ld.volatile.shared.f32 	%f19, [%r6+16];
	ld.volatile.shared.f32 	%f20, [%r6];
	add.f32 	%f21, %f19, %f20;
	st.volatile.shared.f32 	[%r6], %f21;
	ld.volatile.shared.f32 	%f22, [%r6+8];
	ld.volatile.shared.f32 	%f23, [%r6];
	add.f32 	%f24, %f22, %f23;
	st.volatile.shared.f32 	[%r6], %f24;
	ld.volatile.shared.f32 	%f25, [%r6+4];
	ld.volatile.shared.f32 	%f26, [%r6];
	add.f32 	%f27, %f25, %f26;
	st.volatile.shared.f32 	[%r6], %f27;
	setp.ne.s32 	%p7, %r1, 0;
	@%p7 bra 	$L__BB0_11;
	ld.shared.f32 	%f28, [sdata];
	cvta.to.global.u64 	%rd8, %rd2;
	mul.wide.u32 	%rd9, %r2, 4;
	add.s64 	%rd10, %rd8, %rd9;
	st.global.f32 	[%rd10], %f28;
$L__BB0_11:
	ret;

}


// ===== COMPILED SASS (sm_100) =====

	.target	sm_100

	.elftype	@"ET_EXEC"


//--------------------- .note.nv.tkinfo           --------------------------
	.section	.note.nv.tkinfo,"",@"SHT_NOTE"
	.sectionflags	@"SHF_NOTE_NV_TKINFO"
	.tkinfo
        /*0018*/ 	.word	0x00000002
        /*0030*/ 	.string	""
        /*0030*/ 	.string	"ptxas"
        /*0030*/ 	.string	"Cuda compilation tools, release 13.0, V13.0.88"
        /*0030*/ 	.string	"Build cuda_13.0.r13.0/compiler.36424714_0"
        /*0030*/ 	.string	"-arch sm_100 -m 64 "



//--------------------- .note.nv.cuinfo           --------------------------
	.section	.note.nv.cuinfo,"",@"SHT_NOTE"
	.sectionflags	@"SHF_NOTE_NV_CUINFO"
        /*0018*/ 	.short	0x0002
        /*001a*/ 	.short	0x0064
        /*001c*/ 	.short	0x0082
	.zero		2


//--------------------- .nv.info                  --------------------------
	.section	.nv.info,"",@"SHT_CUDA_INFO"
	.align	4


	//----- nvinfo : EIATTR_REGCOUNT
	.align		4
        /*0000*/ 	.byte	0x04, 0x2f
        /*0002*/ 	.short	(.L_1 - .L_0)
	.align		4
.L_0:
        /*0004*/ 	.word	index@(_Z6reducePfS_j)
        /*0008*/ 	.word	0x0000000d


	//----- nvinfo : EIATTR_FRAME_SIZE
	.align		4
.L_1:
        /*000c*/ 	.byte	0x04, 0x11
        /*000e*/ 	.short	(.L_3 - .L_2)
	.align		4
.L_2:
        /*0010*/ 	.word	index@(_Z6reducePfS_j)
        /*0014*/ 	.word	0x00000000


	//----- nvinfo : EIATTR_MIN_STACK_SIZE
	.align		4
.L_3:
        /*0018*/ 	.byte	0x04, 0x12
        /*001a*/ 	.short	(.L_5 - .L_4)
	.align		4
.L_4:
        /*001c*/ 	.word	index@(_Z6reducePfS_j)
        /*0020*/ 	.word	0x00000000
.L_5:


//--------------------- .nv.compat                --------------------------
	.section	.nv.compat,"",@"SHT_CUDA_COMPAT_INFO"
	.align	4
        /*0000*/ 	.byte	0x02, 0x09, 0x00, 0x00, 0x02, 0x02, 0x01, 0x00, 0x02, 0x05, 0x05, 0x00, 0x03, 0x07, 0x01, 0x01
        /*0010*/ 	.byte	0x02, 0x03, 0x00, 0x00, 0x02, 0x06, 0x01, 0x00, 0x04, 0x0b, 0x08, 0x00, 0x09, 0x00, 0x00, 0x00
        /*0020*/ 	.byte	0x00, 0x00, 0x00, 0x00


//--------------------- .nv.info._Z6reducePfS_j   --------------------------
	.section	.nv.info._Z6reducePfS_j,"",@"SHT_CUDA_INFO"
	.sectionflags	@""
	.align	4


	//----- nvinfo : EIATTR_CUDA_API_VERSION
	.align		4
        /*0000*/ 	.byte	0x04, 0x37
        /*0002*/ 	.short	(.L_7 - .L_6)
.L_6:
        /*0004*/ 	.word	0x00000082


	//----- nvinfo : EIATTR_KPARAM_INFO
	.align		4
.L_7:
        /*0008*/ 	.byte	0x04, 0x17
        /*000a*/ 	.short	(.L_9 - .L_8)
.L_8:
        /*000c*/ 	.word	0x00000000
        /*0010*/ 	.short	0x0002
        /*0012*/ 	.short	0x0010
        /*0014*/ 	.byte	0x00, 0xf0, 0x11, 0x00


	//----- nvinfo : EIATTR_KPARAM_INFO
	.align		4
.L_9:
        /*0018*/ 	.byte	0x04, 0x17
        /*001a*/ 	.short	(.L_11 - .L_10)
.L_10:
        /*001c*/ 	.word	0x00000000
        /*0020*/ 	.short	0x0001
        /*0022*/ 	.short	0x0008
        /*0024*/ 	.byte	0x00, 0xf5, 0x21, 0x00


	//----- nvinfo : EIATTR_KPARAM_INFO
	.align		4
.L_11:
        /*0028*/ 	.byte	0x04, 0x17
        /*002a*/ 	.short	(.L_13 - .L_12)
.L_12:
        /*002c*/ 	.word	0x00000000
        /*0030*/ 	.short	0x0000
        /*0032*/ 	.short	0x0000
        /*0034*/ 	.byte	0x00, 0xf5, 0x21, 0x00


	//----- nvinfo : EIATTR_SPARSE_MMA_MASK
	.align		4
.L_13:
        /*0038*/ 	.byte	0x03, 0x50
        /*003a*/ 	.short	0x0000


	//----- nvinfo : EIATTR_MAXREG_COUNT
	.align		4
        /*003c*/ 	.byte	0x03, 0x1b
        /*003e*/ 	.short	0x00ff


	//----- nvinfo : EIATTR_NUM_BARRIERS
	.align		4
        /*0040*/ 	.byte	0x02, 0x4c
        /*0042*/ 	.byte	0x01
	.zero		1


	//----- nvinfo : EIATTR_MERCURY_ISA_VERSION
	.align		4
        /*0044*/ 	.byte	0x03, 0x5f
        /*0046*/ 	.short	0x0101


	//----- nvinfo : EIATTR_VRC_CTA_INIT_COUNT
	.align		4
        /*0048*/ 	.byte	0x02, 0x4a
	.zero		1
	.zero		1


	//----- nvinfo : EIATTR_EXIT_INSTR_OFFSETS
	.align		4
        /*004c*/ 	.byte	0x04, 0x1c
        /*004e*/ 	.short	(.L_15 - .L_14)


	//   ....[0]....
.L_14:
        /*0050*/ 	.word	0x00000280


	//   ....[1]....
        /*0054*/ 	.word	0x00000420


	//   ....[2]....
        /*0058*/ 	.word	0x000004a0


	//----- nvinfo : EIATTR_CBANK_PARAM_SIZE
	.align		4
.L_15:
        /*005c*/ 	.byte	0x03, 0x19
        /*005e*/ 	.short	0x0014


	//----- nvinfo : EIATTR_PARAM_CBANK
	.align		4
        /*0060*/ 	.byte	0x04, 0x0a
        /*0062*/ 	.short	(.L_17 - .L_16)
	.align		4
.L_16:
        /*0064*/ 	.word	index@(.nv.constant0._Z6reducePfS_j)
        /*0068*/ 	.short	0x0380
        /*006a*/ 	.short	0x0014


	//----- nvinfo : EIATTR_SW_WAR
	.align		4
.L_17:
        /*006c*/ 	.byte	0x04, 0x36
        /*006e*/ 	.short	(.L_19 - .L_18)
.L_18:
        /*0070*/ 	.word	0x00000008
.L_19:


//--------------------- .nv.callgraph             --------------------------
	.section	.nv.callgraph,"",@"SHT_CUDA_CALLGRAPH"
	.align	4
	.sectionentsize	8
	.align		4
        /*0000*/ 	.word	0x00000000
	.align		4
        /*0004*/ 	.word	0xffffffff
	.align		4
        /*0008*/ 	.word	0x00000000
	.align		4
        /*000c*/ 	.word	0xfffffffe
	.align		4
        /*0010*/ 	.word	0x00000000
	.align		4
        /*0014*/ 	.word	0xfffffffd
	.align		4
        /*0018*/ 	.word	0x00000000
	.align		4
        /*001c*/ 	.word	0xfffffffc


//--------------------- .text._Z6reducePfS_j      --------------------------
	.section	.text._Z6reducePfS_j,"ax",@progbits
	.align	128
        .global         _Z6reducePfS_j
        .type           _Z6reducePfS_j,@function
        .size           _Z6reducePfS_j,(.L_x_3 - _Z6reducePfS_j)
        .other          _Z6reducePfS_j,@"STO_CUDA_ENTRY STV_DEFAULT"
_Z6reducePfS_j:
.text._Z6reducePfS_j:
[----:B------:R-:W-:Y:S01]  /*0000*/  LDC R1, c[0x0][0x37c] ;  /* 0x0000df00ff017b82 */ /* 0x000fe20000000800 */
[----:B------:R-:W0:Y:S01]  /*0010*/  S2R R0, SR_CTAID.X ;  /* 0x0000000000007919 */ /* 0x000e220000002500 */
[----:B------:R-:W1:Y:S01]  /*0020*/  LDCU UR4, c[0x0][0x360] ;  /* 0x00006c00ff0477ac */ /* 0x000e620008000800 */
[----:B------:R-:W2:Y:S01]  /*0030*/  S2R R2, SR_TID.X ;  /* 0x0000000000027919 */ /* 0x000ea20000002100 */
[----:B------:R-:W3:Y:S01]  /*0040*/  LDCU UR5, c[0x0][0x390] ;  /* 0x00007200ff0577ac */ /* 0x000ee20008000800 */
[----:B------:R-:W4:Y:S01]  /*0050*/  LDCU.64 UR6, c[0x0][0x358] ;  /* 0x00006b00ff0677ac */ /* 0x000f220008000a00 */
[----:B-1----:R-:W-:Y:S01]  /*0060*/  MOV R8, UR4 ;  /* 0x0000000400087c02 */ /* 0x002fe20008000f00 */
[----:B0-----:R-:W-:-:S05]  /*0070*/  IMAD R3, R0, UR4, RZ ;  /* 0x0000000400037c24 */ /* 0x001fca000f8e02ff */
[----:B--2---:R-:W-:-:S04]  /*0080*/  LEA R3, R3, R2, 0x1 ;  /* 0x0000000203037211 */ /* 0x004fc800078e08ff */
[C---:B---3--:R-:W-:Y:S02]  /*0090*/  ISETP.GE.U32.AND P0, PT, R3.reuse, UR5, PT ;  /* 0x0000000503007c0c */ /* 0x048fe4000bf06070 */
[----:B------:R-:W-:-:S04]  /*00a0*/  IADD3 R9, PT, PT, R3, R8, RZ ;  /* 0x0000000803097210 */ /* 0x000fc80007ffe0ff */
[----:B------:R-:W-:-:S07]  /*00b0*/  ISETP.GE.U32.AND P1, PT, R9, UR5, PT ;  /* 0x0000000509007c0c */ /* 0x000fce000bf26070 */
[----:B------:R-:W0:Y:S08]  /*00c0*/  @!P0 LDC.64 R4, c[0x0][0x380] ;  /* 0x0000e000ff048b82 */ /* 0x000e300000000a00 */
[----:B------:R-:W1:Y:S01]  /*00d0*/  @!P1 LDC.64 R6, c[0x0][0x380] ;  /* 0x0000e000ff069b82 */ /* 0x000e620000000a00 */
[----:B0-----:R-:W-:-:S04]  /*00e0*/  @!P0 IMAD.WIDE.U32 R4, R3, 0x4, R4 ;  /* 0x0000000403048825 */ /* 0x001fc800078e0004 */
[----:B------:R-:W-:Y:S02]  /*00f0*/  HFMA2 R3, -RZ, RZ, 0, 0 ;  /* 0x00000000ff037431 */ /* 0x000fe400000001ff */
[----:B-1----:R-:W-:-:S04]  /*0100*/  @!P1 IMAD.WIDE.U32 R6, R9, 0x4, R6 ;  /* 0x0000000409069825 */ /* 0x002fc800078e0006 */
[----:B----4-:R-:W2:Y:S04]  /*0110*/  @!P0 LDG.E R3, desc[UR6][R4.64] ;  /* 0x0000000604038981 */ /* 0x010ea8000c1e1900 */
[----:B------:R-:W2:Y:S01]  /*0120*/  @!P1 LDG.E R6, desc[UR6][R6.64] ;  /* 0x0000000606069981 */ /* 0x000ea2000c1e1900 */
[----:B------:R-:W0:Y:S01]  /*0130*/  S2UR UR5, SR_CgaCtaId ;  /* 0x00000000000579c3 */ /* 0x000e220000008800 */
[----:B------:R-:W-:Y:S01]  /*0140*/  UMOV UR4, 0x400 ;  /* 0x0000040000047882 */ /* 0x000fe20000000000 */
[----:B------:R-:W-:Y:S01]  /*0150*/  ISETP.GE.U32.AND P0, PT, R8, 0x42, PT ;  /* 0x000000420800780c */ /* 0x000fe20003f06070 */
[----:B0-----:R-:W-:-:S06]  /*0160*/  ULEA UR4, UR5, UR4, 0x18 ;  /* 0x0000000405047291 */ /* 0x001fcc000f8ec0ff */
[C---:B------:R-:W-:Y:S01]  /*0170*/  LEA R10, R2.reuse, UR4, 0x2 ;  /* 0x00000004020a7c11 */ /* 0x040fe2000f8e10ff */
[----:B--2---:R-:W-:Y:S01]  /*0180*/  @!P1 FADD R3, R3, R6 ;  /* 0x0000000603039221 */ /* 0x004fe20000000000 */
[----:B------:R-:W-:-:S04]  /*0190*/  ISETP.GT.U32.AND P1, PT, R2, 0x1f, PT ;  /* 0x0000001f0200780c */ /* 0x000fc80003f24070 */
[----:B------:R0:W-:Y:S01]  /*01a0*/  STS [R10], R3 ;  /* 0x000000030a007388 */ /* 0x0001e20000000800 */
[----:B------:R-:W-:Y:S06]  /*01b0*/  BAR.SYNC.DEFER_BLOCKING 0x0 ;  /* 0x0000000000007b1d */ /* 0x000fec0000010000 */
[----:B------:R-:W-:Y:S05]  /*01c0*/  @!P0 BRA `(.L_x_0) ;  /* 0x00000000002c8947 */ /* 0x000fea0003800000 */
.L_x_1:
[----:B------:R-:W-:-:S04]  /*01d0*/  SHF.R.U32.HI R7, RZ, 0x1, R8 ;  /* 0x00000001ff077819 */ /* 0x000fc80000011608 */
[----:B------:R-:W-:-:S13]  /*01e0*/  ISETP.GE.U32.AND P0, PT, R2, R7, PT ;  /* 0x000000070200720c */ /* 0x000fda0003f06070 */
[----:B0-----:R-:W-:Y:S01]  /*01f0*/  @!P0 LEA R3, R7, R10, 0x2 ;  /* 0x0000000a07038211 */ /* 0x001fe200078e10ff */
[----:B------:R-:W-:Y:S05]  /*0200*/  @!P0 LDS R4, [R10] ;  /* 0x000000000a048984 */ /* 0x000fea0000000800 */
[----:B------:R-:W0:Y:S02]  /*0210*/  @!P0 LDS R3, [R3] ;  /* 0x0000000003038984 */ /* 0x000e240000000800 */
[----:B0-----:R-:W-:-:S05]  /*0220*/  @!P0 FADD R5, R3, R4 ;  /* 0x0000000403058221 */ /* 0x001fca0000000000 */
[----:B------:R1:W-:Y:S01]  /*0230*/  @!P0 STS [R10], R5 ;  /* 0x000000050a008388 */ /* 0x0003e20000000800 */
[----:B------:R-:W-:Y:S01]  /*0240*/  BAR.SYNC.DEFER_BLOCKING 0x0 ;  /* 0x0000000000007b1d */ /* 0x000fe20000010000 */
[----:B------:R-:W-:Y:S02]  /*0250*/  ISETP.GT.U32.AND P0, PT, R8, 0x83, PT ;  /* 0x000000830800780c */ /* 0x000fe40003f04070 */
[----:B------:R-:W-:-:S11]  /*0260*/  MOV R8, R7 ;  /* 0x0000000700087202 */ /* 0x000fd60000000f00 */
[----:B-1----:R-:W-:Y:S05]  /*0270*/  @P0 BRA `(.L_x_1) ;  /* 0xfffffffc00d40947 */ /* 0x002fea000383ffff */
.L_x_0:
[----:B------:R-:W-:Y:S05]  /*0280*/  @P1 EXIT ;  /* 0x000000000000194d */ /* 0x000fea0003800000 */
[----:B0-----:R-:W-:Y:S01]  /*0290*/  LDS R3, [R10+0x80] ;  /* 0x000080000a037984 */ /* 0x001fe20000000800 */
[----:B------:R-:W-:-:S03]  /*02a0*/  ISETP.NE.AND P0, PT, R2, RZ, PT ;  /* 0x000000ff0200720c */ /* 0x000fc60003f05270 */
[----:B------:R-:W0:Y:S02]  /*02b0*/  LDS R4, [R10] ;  /* 0x000000000a047984 */ /* 0x000e240000000800 */
[----:B0-----:R-:W-:-:S05]  /*02c0*/  FADD R3, R3, R4 ;  /* 0x0000000403037221 */ /* 0x001fca0000000000 */
[----:B------:R-:W-:Y:S04]  /*02d0*/  STS [R10], R3 ;  /* 0x000000030a007388 */ /* 0x000fe80000000800 */
[----:B------:R-:W-:Y:S04]  /*02e0*/  LDS R4, [R10+0x40] ;  /* 0x000040000a047984 */ /* 0x000fe80000000800 */
        /* <DEDUP_REMOVED lines=18> */
[----:B------:R0:W-:Y:S01]  /*0410*/  STS [R10], R5 ;  /* 0x000000050a007388 */ /* 0x0001e20000000800 */
[----:B------:R-:W-:Y:S05]  /*0420*/  @P0 EXIT ;  /* 0x000000000000094d */ /* 0x000fea0003800000 */
[----:B------:R-:W1:Y:S01]  /*0430*/  S2UR UR5, SR_CgaCtaId ;  /* 0x00000000000579c3 */ /* 0x000e620000008800 */
[----:B------:R-:W-:-:S07]  /*0440*/  UMOV UR4, 0x400 ;  /* 0x0000040000047882 */ /* 0x000fce0000000000 */
[----:B------:R-:W2:Y:S01]  /*0450*/  LDC.64 R2, c[0x0][0x388] ;  /* 0x0000e200ff027b82 */ /* 0x000ea20000000a00 */
[----:B-1----:R-:W-:Y:S01]  /*0460*/  ULEA UR4, UR5, UR4, 0x18 ;  /* 0x0000000405047291 */ /* 0x002fe2000f8ec0ff */
[----:B--2---:R-:W-:-:S08]  /*0470*/  IMAD.WIDE.U32 R2, R0, 0x4, R2 ;  /* 0x0000000400027825 */ /* 0x004fd000078e0002 */
[----:B0-----:R-:W0:Y:S04]  /*0480*/  LDS R5, [UR4] ;  /* 0x00000004ff057984 */ /* 0x001e280008000800 */
[----:B0-----:R-:W-:Y:S01]  /*0490*/  STG.E desc[UR6][R2.64], R5 ;  /* 0x0000000502007986 */ /* 0x001fe2000c101906 */
[----:B------:R-:W-:Y:S05]  /*04a0*/  EXIT ;  /* 0x000000000000794d */ /* 0x000fea0003800000 */
.L_x_2:
[----:B------:R-:W-:-:S00]  /*04b0*/  BRA `(.L_x_2) ;  /* 0xfffffffc00fc7947 */ /* 0x000fc0000383ffff */
[----:B------:R-:W-:-:S00]  /*04c0*/  NOP ;  /* 0x0000000000007918 */ /* 0x000fc00000000000 */
        /* <DEDUP_REMOVED lines=11> */
.L_x_3:


//--------------------- .nv.shared._Z6reducePfS_j --------------------------
	.section	.nv.shared._Z6reducePfS_j,"aw",@nobits
	.sectionflags	@""
	.align	16
	.zero		1024


//--------------------- .nv.shared.reserved.0     --------------------------
	.section	.nv.shared.reserved.0,"aw",@nobits
	.weak		__nv_reservedSMEM_offset_0_alias
	.size		__nv_reservedSMEM_offset_0_alias, 0, 64
	.other		__nv_reservedSMEM_offset_0_alias,@"STO_CUDA_RESERVED_SHARED STV_DEFAULT"
__nv_reservedSMEM_offset_0_alias:
	.zero		0
	.zero		64


//--------------------- .nv.constant0._Z6reducePfS_j --------------------------
	.section	.nv.constant0._Z6reducePfS_j,"a",@progbits
	.sectionflags	@""
	.align	4
.nv.constant0._Z6reducePfS_j:
	.zero		916


//--------------------- SYMBOLS --------------------------

	.type		.nv.reservedSmem.offset0,@object
	.size		.nv.reservedSmem.offset0,0x4
	.type		.nv.reservedSmem.cap,@object
	.size		.nv.reservedSmem.cap,0x4
